//
// Generated by NVIDIA NVVM Compiler
//
// Compiler Build ID: CL-36424714
// Cuda compilation tools, release 13.0, V13.0.88
// Based on NVVM 20.0.0
//

.version 9.0
.target sm_100
.address_size 64

	// .globl	_Z13evolve_kernelPKdPdii

.visible .entry _Z13evolve_kernelPKdPdii(
	.param .u64 .ptr .align 1 _Z13evolve_kernelPKdPdii_param_0,
	.param .u64 .ptr .align 1 _Z13evolve_kernelPKdPdii_param_1,
	.param .u32 _Z13evolve_kernelPKdPdii_param_2,
	.param .u32 _Z13evolve_kernelPKdPdii_param_3
)
{
	.reg .pred 	%p<7>;
	.reg .b32 	%r<20>;
	.reg .b64 	%rd<12>;
	.reg .b64 	%fd<9>;

	ld.param.u64 	%rd1, [_Z13evolve_kernelPKdPdii_param_0];
	ld.param.u64 	%rd2, [_Z13evolve_kernelPKdPdii_param_1];
	ld.param.u32 	%r4, [_Z13evolve_kernelPKdPdii_param_2];
	ld.param.u32 	%r3, [_Z13evolve_kernelPKdPdii_param_3];
	mov.u32 	%r6, %tid.x;
	mov.u32 	%r7, %ctaid.x;
	mov.u32 	%r8, %ntid.x;
	mad.lo.s32 	%r9, %r7, %r8, %r6;
	setp.lt.s32 	%p1, %r9, 1;
	add.s32 	%r10, %r4, -1;
	setp.ge.s32 	%p2, %r9, %r10;
	or.pred  	%p3, %p1, %p2;
	@%p3 bra 	$L__BB0_3;
	mov.u32 	%r11, %tid.y;
	mov.u32 	%r12, %ctaid.y;
	mov.u32 	%r13, %ntid.y;
	mad.lo.s32 	%r14, %r12, %r13, %r11;
	setp.eq.s32 	%p4, %r14, 0;
	add.s32 	%r15, %r3, -1;
	setp.ge.s32 	%p5, %r14, %r15;
	or.pred  	%p6, %p4, %p5;
	@%p6 bra 	$L__BB0_3;
	mul.lo.s32 	%r16, %r3, %r9;
	add.s32 	%r17, %r16, %r14;
	sub.s32 	%r18, %r16, %r3;
	add.s32 	%r19, %r18, %r14;
	cvta.to.global.u64 	%rd3, %rd1;
	mul.wide.s32 	%rd4, %r19, 8;
	add.s64 	%rd5, %rd3, %rd4;
	ld.global.f64 	%fd1, [%rd5];
	mul.wide.s32 	%rd6, %r3, 8;
	add.s64 	%rd7, %rd5, %rd6;
	ld.global.f64 	%fd2, [%rd7+-8];
	add.s64 	%rd8, %rd7, %rd6;
	ld.global.f64 	%fd3, [%rd8];
	ld.global.f64 	%fd4, [%rd7+8];
	add.f64 	%fd5, %fd1, %fd3;
	add.f64 	%fd6, %fd2, %fd5;
	add.f64 	%fd7, %fd4, %fd6;
	mul.f64 	%fd8, %fd7, 0d3FD0000000000000;
	cvta.to.global.u64 	%rd9, %rd2;
	mul.wide.s32 	%rd10, %r17, 8;
	add.s64 	%rd11, %rd9, %rd10;
	st.global.f64 	[%rd11], %fd8;
$L__BB0_3:
	ret;

}


// ===== COMPILED SASS (sm_100) =====

	.target	sm_100

	.elftype	@"ET_EXEC"


//--------------------- .note.nv.tkinfo           --------------------------
	.section	.note.nv.tkinfo,"",@"SHT_NOTE"
	.sectionflags	@"SHF_NOTE_NV_TKINFO"
	.tkinfo
        /*0018*/ 	.word	0x00000002
        /*0030*/ 	.string	""
        /*0030*/ 	.string	"ptxas"
        /*0030*/ 	.string	"Cuda compilation tools, release 13.0, V13.0.88"
        /*0030*/ 	.string	"Build cuda_13.0.r13.0/compiler.36424714_0"
        /*0030*/ 	.string	"-arch sm_100 -m 64 "



//--------------------- .note.nv.cuinfo           --------------------------
	.section	.note.nv.cuinfo,"",@"SHT_NOTE"
	.sectionflags	@"SHF_NOTE_NV_CUINFO"
        /*0018*/ 	.short	0x0002
        /*001a*/ 	.short	0x0064
        /*001c*/ 	.short	0x0082
	.zero		2


//--------------------- .nv.info                  --------------------------
	.section	.nv.info,"",@"SHT_CUDA_INFO"
	.align	4


	//----- nvinfo : EIATTR_REGCOUNT
	.align		4
        /*0000*/ 	.byte	0x04, 0x2f
        /*0002*/ 	.short	(.L_1 - .L_0)
	.align		4
.L_0:
        /*0004*/ 	.word	index@(_Z13evolve_kernelPKdPdii)
        /*0008*/ 	.word	0x00000016


	//----- nvinfo : EIATTR_FRAME_SIZE
	.align		4
.L_1:
        /*000c*/ 	.byte	0x04, 0x11
        /*000e*/ 	.short	(.L_3 - .L_2)
	.align		4
.L_2:
        /*0010*/ 	.word	index@(_Z13evolve_kernelPKdPdii)
        /*0014*/ 	.word	0x00000000


	//----- nvinfo : EIATTR_MIN_STACK_SIZE
	.align		4
.L_3:
        /*0018*/ 	.byte	0x04, 0x12
        /*001a*/ 	.short	(.L_5 - .L_4)
	.align		4
.L_4:
        /*001c*/ 	.word	index@(_Z13evolve_kernelPKdPdii)
        /*0020*/ 	.word	0x00000000
.L_5:


//--------------------- .nv.compat                --------------------------
	.section	.nv.compat,"",@"SHT_CUDA_COMPAT_INFO"
	.align	4
        /*0000*/ 	.byte	0x02, 0x09, 0x00, 0x00, 0x02, 0x02, 0x01, 0x00, 0x02, 0x05, 0x05, 0x00, 0x03, 0x07, 0x01, 0x01
        /*0010*/ 	.byte	0x02, 0x03, 0x00, 0x00, 0x02, 0x06, 0x01, 0x00, 0x04, 0x0b, 0x08, 0x00, 0x01, 0x00, 0x00, 0x00
        /*0020*/ 	.byte	0x00, 0x00, 0x00, 0x00


//--------------------- .nv.info._Z13evolve_kernelPKdPdii --------------------------
	.section	.nv.info._Z13evolve_kernelPKdPdii,"",@"SHT_CUDA_INFO"
	.sectionflags	@""
	.align	4


	//----- nvinfo : EIATTR_CUDA_API_VERSION
	.align		4
        /*0000*/ 	.byte	0x04, 0x37
        /*0002*/ 	.short	(.L_7 - .L_6)
.L_6:
        /*0004*/ 	.word	0x00000082


	//----- nvinfo : EIATTR_KPARAM_INFO
	.align		4
.L_7:
        /*0008*/ 	.byte	0x04, 0x17
        /*000a*/ 	.short	(.L_9 - .L_8)
.L_8:
        /*000c*/ 	.word	0x00000000
        /*0010*/ 	.short	0x0003
        /*0012*/ 	.short	0x0014
        /*0014*/ 	.byte	0x00, 0xf0, 0x11, 0x00


	//----- nvinfo : EIATTR_KPARAM_INFO
	.align		4
.L_9:
        /*0018*/ 	.byte	0x04, 0x17
        /*001a*/ 	.short	(.L_11 - .L_10)
.L_10:
        /*001c*/ 	.word	0x00000000
        /*0020*/ 	.short	0x0002
        /*0022*/ 	.short	0x0010
        /*0024*/ 	.byte	0x00, 0xf0, 0x11, 0x00


	//----- nvinfo : EIATTR_KPARAM_INFO
	.align		4
.L_11:
        /*0028*/ 	.byte	0x04, 0x17
        /*002a*/ 	.short	(.L_13 - .L_12)
.L_12:
        /*002c*/ 	.word	0x00000000
        /*0030*/ 	.short	0x0001
        /*0032*/ 	.short	0x0008
        /*0034*/ 	.byte	0x00, 0xf5, 0x21, 0x00


	//----- nvinfo : EIATTR_KPARAM_INFO
	.align		4
.L_13:
        /*0038*/ 	.byte	0x04, 0x17
        /*003a*/ 	.short	(.L_15 - .L_14)
.L_14:
        /*003c*/ 	.word	0x00000000
        /*0040*/ 	.short	0x0000
        /*0042*/ 	.short	0x0000
        /*0044*/ 	.byte	0x00, 0xf5, 0x21, 0x00


	//----- nvinfo : EIATTR_SPARSE_MMA_MASK
	.align		4
.L_15:
        /*0048*/ 	.byte	0x03, 0x50
        /*004a*/ 	.short	0x0000


	//----- nvinfo : EIATTR_MAXREG_COUNT
	.align		4
        /*004c*/ 	.byte	0x03, 0x1b
        /*004e*/ 	.short	0x00ff


	//----- nvinfo : EIATTR_MERCURY_ISA_VERSION
	.align		4
        /*0050*/ 	.byte	0x03, 0x5f
        /*0052*/ 	.short	0x0101


	//----- nvinfo : EIATTR_VRC_CTA_INIT_COUNT
	.align		4
        /*0054*/ 	.byte	0x02, 0x4a
	.zero		1
	.zero		1


	//----- nvinfo : EIATTR_EXIT_INSTR_OFFSETS
	.align		4
        /*0058*/ 	.byte	0x04, 0x1c
        /*005a*/ 	.short	(.L_17 - .L_16)


	//   ....[0]....
.L_16:
        /*005c*/ 	.word	0x00000090


	//   ....[1]....
        /*0060*/ 	.word	0x00000120


	//   ....[2]....
        /*0064*/ 	.word	0x00000260


	//----- nvinfo : EIATTR_CBANK_PARAM_SIZE
	.align		4
.L_17:
        /*0068*/ 	.byte	0x03, 0x19
        /*006a*/ 	.short	0x0018


	//----- nvinfo : EIATTR_PARAM_CBANK
	.align		4
        /*006c*/ 	.byte	0x04, 0x0a
        /*006e*/ 	.short	(.L_19 - .L_18)
	.align		4
.L_18:
        /*0070*/ 	.word	index@(.nv.constant0._Z13evolve_kernelPKdPdii)
        /*0074*/ 	.short	0x0380
        /*0076*/ 	.short	0x0018


	//----- nvinfo : EIATTR_SW_WAR
	.align		4
.L_19:
        /*0078*/ 	.byte	0x04, 0x36
        /*007a*/ 	.short	(.L_21 - .L_20)
.L_20:
        /*007c*/ 	.word	0x00000008
.L_21:


//--------------------- .nv.callgraph             --------------------------
	.section	.nv.callgraph,"",@"SHT_CUDA_CALLGRAPH"
	.align	4
	.sectionentsize	8
	.align		4
        /*0000*/ 	.word	0x00000000
	.align		4
        /*0004*/ 	.word	0xffffffff
	.align		4
        /*0008*/ 	.word	0x00000000
	.align		4
        /*000c*/ 	.word	0xfffffffe
	.align		4
        /*0010*/ 	.word	0x00000000
	.align		4
        /*0014*/ 	.word	0xfffffffd
	.align		4
        /*0018*/ 	.word	0x00000000
	.align		4
        /*001c*/ 	.word	0xfffffffc


//--------------------- .text._Z13evolve_kernelPKdPdii --------------------------
	.section	.text._Z13evolve_kernelPKdPdii,"ax",@progbits
	.align	128
        .global         _Z13evolve_kernelPKdPdii
        .type           _Z13evolve_kernelPKdPdii,@function
        .size           _Z13evolve_kernelPKdPdii,(.L_x_1 - _Z13evolve_kernelPKdPdii)
        .other          _Z13evolve_kernelPKdPdii,@"STO_CUDA_ENTRY STV_DEFAULT"
_Z13evolve_kernelPKdPdii:
.text._Z13evolve_kernelPKdPdii:
[----:B------:R-:W-:Y:S01]  /*0000*/  LDC R1, c[0x0][0x37c] ;  /* 0x0000df00ff017b82 */ /* 0x000fe20000000800 */
[----:B------:R-:W0:Y:S07]  /*0010*/  S2R R5, SR_TID.X ;  /* 0x0000000000057919 */ /* 0x000e2e0000002100 */
[----:B------:R-:W0:Y:S01]  /*0020*/  S2UR UR5, SR_CTAID.X ;  /* 0x00000000000579c3 */ /* 0x000e220000002500 */
[----:B------:R-:W1:Y:S07]  /*0030*/  LDCU UR4, c[0x0][0x390] ;  /* 0x00007200ff0477ac */ /* 0x000e6e0008000800 */
[----:B------:R-:W0:Y:S01]  /*0040*/  LDC R0, c[0x0][0x360] ;  /* 0x0000d800ff007b82 */ /* 0x000e220000000800 */
[----:B-1----:R-:W-:Y:S01]  /*0050*/  UIADD3 UR4, UPT, UPT, UR4, -0x1, URZ ;  /* 0xffffffff04047890 */ /* 0x002fe2000fffe0ff */
[----:B0-----:R-:W-:-:S05]  /*0060*/  IMAD R5, R0, UR5, R5 ;  /* 0x0000000500057c24 */ /* 0x001fca000f8e0205 */
[----:B------:R-:W-:-:S04]  /*0070*/  ISETP.GE.AND P0, PT, R5, UR4, PT ;  /* 0x0000000405007c0c */ /* 0x000fc8000bf06270 */
[----:B------:R-:W-:-:S13]  /*0080*/  ISETP.LT.OR P0, PT, R5, 0x1, P0 ;  /* 0x000000010500780c */ /* 0x000fda0000701670 */
[----:B------:R-:W-:Y:S05]  /*0090*/  @P0 EXIT ;  /* 0x000000000000094d */ /* 0x000fea0003800000 */
[----:B------:R-:W0:Y:S01]  /*00a0*/  S2R R3, SR_TID.Y ;  /* 0x0000000000037919 */ /* 0x000e220000002200 */
[----:B------:R-:W0:Y:S08]  /*00b0*/  S2UR UR4, SR_CTAID.Y ;  /* 0x00000000000479c3 */ /* 0x000e300000002600 */
[----:B------:R-:W0:Y:S08]  /*00c0*/  LDC R2, c[0x0][0x364] ;  /* 0x0000d900ff027b82 */ /* 0x000e300000000800 */
[----:B------:R-:W1:Y:S01]  /*00d0*/  LDC R0, c[0x0][0x394] ;  /* 0x0000e500ff007b82 */ /* 0x000e620000000800 */
[----:B0-----:R-:W-:Y:S01]  /*00e0*/  IMAD R3, R2, UR4, R3 ;  /* 0x0000000402037c24 */ /* 0x001fe2000f8e0203 */
[----:B-1----:R-:W-:-:S04]  /*00f0*/  IADD3 R2, PT, PT, R0, -0x1, RZ ;  /* 0xffffffff00027810 */ /* 0x002fc80007ffe0ff */
[----:B------:R-:W-:-:S04]  /*0100*/  ISETP.GE.AND P0, PT, R3, R2, PT ;  /* 0x000000020300720c */ /* 0x000fc80003f06270 */
[----:B------:R-:W-:-:S13]  /*0110*/  ISETP.EQ.OR P0, PT, R3, RZ, P0 ;  /* 0x000000ff0300720c */ /* 0x000fda0000702670 */
[----:B------:R-:W-:Y:S05]  /*0120*/  @P0 EXIT ;  /* 0x000000000000094d */ /* 0x000fea0003800000 */
[----:B------:R-:W0:Y:S01]  /*0130*/  LDC.64 R6, c[0x0][0x380] ;  /* 0x0000e000ff067b82 */ /* 0x000e220000000a00 */
[----:B------:R-:W-:Y:S01]  /*0140*/  IMAD R2, R5, R0, -R0 ;  /* 0x0000000005027224 */ /* 0x000fe200078e0a00 */
[----:B------:R-:W1:Y:S04]  /*0150*/  LDCU.64 UR4, c[0x0][0x358] ;  /* 0x00006b00ff0477ac */ /* 0x000e680008000a00 */
[----:B------:R-:W-:Y:S02]  /*0160*/  IADD3 R9, PT, PT, R3, R2, RZ ;  /* 0x0000000203097210 */ /* 0x000fe40007ffe0ff */
[----:B------:R-:W2:Y:S03]  /*0170*/  LDC.64 R18, c[0x0][0x388] ;  /* 0x0000e200ff127b82 */ /* 0x000ea60000000a00 */
[----:B0-----:R-:W-:-:S04]  /*0180*/  IMAD.WIDE R6, R9, 0x8, R6 ;  /* 0x0000000809067825 */ /* 0x001fc800078e0206 */
[C---:B------:R-:W-:Y:S02]  /*0190*/  IMAD.WIDE R8, R0.reuse, 0x8, R6 ;  /* 0x0000000800087825 */ /* 0x040fe400078e0206 */
[----:B-1----:R-:W3:Y:S02]  /*01a0*/  LDG.E.64 R6, desc[UR4][R6.64] ;  /* 0x0000000406067981 */ /* 0x002ee4000c1e1b00 */
[----:B------:R-:W-:Y:S02]  /*01b0*/  IMAD.WIDE R12, R0, 0x8, R8 ;  /* 0x00000008000c7825 */ /* 0x000fe400078e0208 */
[----:B------:R-:W4:Y:S04]  /*01c0*/  LDG.E.64 R10, desc[UR4][R8.64+-0x8] ;  /* 0xfffff804080a7981 */ /* 0x000f28000c1e1b00 */
[----:B------:R-:W5:Y:S04]  /*01d0*/  LDG.E.64 R14, desc[UR4][R8.64+0x8] ;  /* 0x00000804080e7981 */ /* 0x000f68000c1e1b00 */
[----:B------:R-:W3:Y:S01]  /*01e0*/  LDG.E.64 R12, desc[UR4][R12.64] ;  /* 0x000000040c0c7981 */ /* 0x000ee2000c1e1b00 */
[----:B------:R-:W-:-:S04]  /*01f0*/  IMAD R3, R5, R0, R3 ;  /* 0x0000000005037224 */ /* 0x000fc800078e0203 */
[----:B--2---:R-:W-:Y:S01]  /*0200*/  IMAD.WIDE R2, R3, 0x8, R18 ;  /* 0x0000000803027825 */ /* 0x004fe200078e0212 */
[----:B---3--:R-:W-:-:S08]  /*0210*/  DADD R16, R6, R12 ;  /* 0x0000000006107229 */ /* 0x008fd0000000000c */
[----:B----4-:R-:W-:-:S08]  /*0220*/  DADD R10, R10, R16 ;  /* 0x000000000a0a7229 */ /* 0x010fd00000000010 */
[----:B-----5:R-:W-:-:S08]  /*0230*/  DADD R10, R14, R10 ;  /* 0x000000000e0a7229 */ /* 0x020fd0000000000a */
[----:B------:R-:W-:-:S07]  /*0240*/  DMUL R10, R10, 0.25 ;  /* 0x3fd000000a0a7828 */ /* 0x000fce0000000000 */
[----:B------:R-:W-:Y:S01]  /*0250*/  STG.E.64 desc[UR4][R2.64], R10 ;  /* 0x0000000a02007986 */ /* 0x000fe2000c101b04 */
[----:B------:R-:W-:Y:S05]  /*0260*/  EXIT ;  /* 0x000000000000794d */ /* 0x000fea0003800000 */
.L_x_0:
[----:B------:R-:W-:-:S00]  /*0270*/  BRA `(.L_x_0) ;  /* 0xfffffffc00fc7947 */ /* 0x000fc0000383ffff */
[----:B------:R-:W-:-:S00]  /*0280*/  NOP ;  /* 0x0000000000007918 */ /* 0x000fc00000000000 */
[----:B------:R-:W-:-:S00]  /*0290*/  NOP ;  /* 0x0000000000007918 */ /* 0x000fc00000000000 */
[----:B------:R-:W-:-:S00]  /*02a0*/  NOP ;  /* 0x0000000000007918 */ /* 0x000fc00000000000 */
[----:B------:R-:W-:-:S00]  /*02b0*/  NOP ;  /* 0x0000000000007918 */ /* 0x000fc00000000000 */
[----:B------:R-:W-:-:S00]  /*02c0*/  NOP ;  /* 0x0000000000007918 */ /* 0x000fc00000000000 */
[----:B------:R-:W-:-:S00]  /*02d0*/  NOP ;  /* 0x0000000000007918 */ /* 0x000fc00000000000 */
[----:B------:R-:W-:-:S00]  /*02e0*/  NOP ;  /* 0x0000000000007918 */ /* 0x000fc00000000000 */
[----:B------:R-:W-:-:S00]  /*02f0*/  NOP ;  /* 0x0000000000007918 */ /* 0x000fc00000000000 */
.L_x_1:


//--------------------- .nv.shared.reserved.0     --------------------------
	.section	.nv.shared.reserved.0,"aw",@nobits
	.weak		__nv_reservedSMEM_offset_0_alias
	.size		__nv_reservedSMEM_offset_0_alias, 0, 64
	.other		__nv_reservedSMEM_offset_0_alias,@"STO_CUDA_RESERVED_SHARED STV_DEFAULT"
__nv_reservedSMEM_offset_0_alias:
	.zero		0
	.zero		64


//--------------------- .nv.constant0._Z13evolve_kernelPKdPdii --------------------------
	.section	.nv.constant0._Z13evolve_kernelPKdPdii,"a",@progbits
	.sectionflags	@""
	.align	4
.nv.constant0._Z13evolve_kernelPKdPdii:
	.zero		920


//--------------------- SYMBOLS --------------------------

	.type		.nv.reservedSmem.offset0,@object
	.size		.nv.reservedSmem.offset0,0x4
